//
// Generated by NVIDIA NVVM Compiler
//
// Compiler Build ID: CL-36424714
// Cuda compilation tools, release 13.0, V13.0.88
// Based on NVVM 20.0.0
//

.version 9.0
.target sm_100
.address_size 64

	// .globl	_Z11computeCUDAPiiiS_

.visible .entry _Z11computeCUDAPiiiS_(
	.param .u64 .ptr .align 1 _Z11computeCUDAPiiiS__param_0,
	.param .u32 _Z11computeCUDAPiiiS__param_1,
	.param .u32 _Z11computeCUDAPiiiS__param_2,
	.param .u64 .ptr .align 1 _Z11computeCUDAPiiiS__param_3
)
{
	.reg .pred 	%p<26>;
	.reg .b32 	%r<109>;
	.reg .b64 	%rd<26>;

	ld.param.u64 	%rd4, [_Z11computeCUDAPiiiS__param_0];
	ld.param.u32 	%r33, [_Z11computeCUDAPiiiS__param_1];
	ld.param.u32 	%r32, [_Z11computeCUDAPiiiS__param_2];
	ld.param.u64 	%rd3, [_Z11computeCUDAPiiiS__param_3];
	cvta.to.global.u64 	%rd1, %rd4;
	mov.u32 	%r34, %tid.x;
	mov.u32 	%r35, %ctaid.x;
	mov.u32 	%r36, %ntid.x;
	mad.lo.s32 	%r1, %r35, %r36, %r34;
	setp.ge.s32 	%p1, %r1, %r33;
	@%p1 bra 	$L__BB0_15;
	setp.lt.s32 	%p2, %r32, 2;
	mov.b32 	%r108, 0;
	@%p2 bra 	$L__BB0_14;
	mul.lo.s32 	%r2, %r32, %r1;
	add.s32 	%r3, %r32, -1;
	add.s32 	%r41, %r32, -2;
	and.b32  	%r4, %r3, 7;
	setp.lt.u32 	%p3, %r41, 7;
	mov.b32 	%r108, 0;
	mov.b32 	%r103, 1;
	@%p3 bra 	$L__BB0_6;
	and.b32  	%r43, %r3, -8;
	neg.s32 	%r97, %r43;
	add.s64 	%rd2, %rd1, 12;
	add.s32 	%r95, %r2, 1;
	mov.b32 	%r96, 0;
	mov.u32 	%r108, %r96;
$L__BB0_4:
	.pragma "nounroll";
	mul.wide.s32 	%rd5, %r95, 4;
	add.s64 	%rd6, %rd2, %rd5;
	ld.global.u32 	%r44, [%rd6+-16];
	ld.global.u32 	%r45, [%rd6+-12];
	setp.gt.s32 	%p4, %r44, %r45;
	selp.u32 	%r46, 1, 0, %p4;
	add.s32 	%r47, %r108, %r46;
	ld.global.u32 	%r48, [%rd6+-8];
	setp.gt.s32 	%p5, %r45, %r48;
	selp.u32 	%r49, 1, 0, %p5;
	add.s32 	%r50, %r47, %r49;
	ld.global.u32 	%r51, [%rd6+-4];
	setp.gt.s32 	%p6, %r48, %r51;
	selp.u32 	%r52, 1, 0, %p6;
	add.s32 	%r53, %r50, %r52;
	ld.global.u32 	%r54, [%rd6];
	setp.gt.s32 	%p7, %r51, %r54;
	selp.u32 	%r55, 1, 0, %p7;
	add.s32 	%r56, %r53, %r55;
	ld.global.u32 	%r57, [%rd6+4];
	setp.gt.s32 	%p8, %r54, %r57;
	selp.u32 	%r58, 1, 0, %p8;
	add.s32 	%r59, %r56, %r58;
	ld.global.u32 	%r60, [%rd6+8];
	setp.gt.s32 	%p9, %r57, %r60;
	selp.u32 	%r61, 1, 0, %p9;
	add.s32 	%r62, %r59, %r61;
	ld.global.u32 	%r63, [%rd6+12];
	setp.gt.s32 	%p10, %r60, %r63;
	selp.u32 	%r64, 1, 0, %p10;
	add.s32 	%r65, %r62, %r64;
	ld.global.u32 	%r66, [%rd6+16];
	setp.gt.s32 	%p11, %r63, %r66;
	selp.u32 	%r67, 1, 0, %p11;
	add.s32 	%r108, %r65, %r67;
	add.s32 	%r97, %r97, 8;
	add.s32 	%r96, %r96, 8;
	add.s32 	%r95, %r95, 8;
	setp.ne.s32 	%p12, %r97, 0;
	@%p12 bra 	$L__BB0_4;
	add.s32 	%r103, %r96, 1;
$L__BB0_6:
	setp.eq.s32 	%p13, %r4, 0;
	@%p13 bra 	$L__BB0_14;
	and.b32  	%r19, %r3, 3;
	setp.lt.u32 	%p14, %r4, 4;
	@%p14 bra 	$L__BB0_9;
	add.s32 	%r69, %r103, %r2;
	mul.wide.s32 	%rd7, %r69, 4;
	add.s64 	%rd8, %rd1, %rd7;
	ld.global.u32 	%r70, [%rd8+-4];
	ld.global.u32 	%r71, [%rd8];
	setp.gt.s32 	%p15, %r70, %r71;
	selp.u32 	%r72, 1, 0, %p15;
	add.s32 	%r73, %r108, %r72;
	cvt.s64.s32 	%rd9, %r2;
	cvt.s64.s32 	%rd10, %r103;
	add.s64 	%rd11, %rd10, %rd9;
	shl.b64 	%rd12, %rd11, 2;
	add.s64 	%rd13, %rd1, %rd12;
	ld.global.u32 	%r74, [%rd13+4];
	setp.gt.s32 	%p16, %r71, %r74;
	selp.u32 	%r75, 1, 0, %p16;
	add.s32 	%r76, %r73, %r75;
	ld.global.u32 	%r77, [%rd13+8];
	setp.gt.s32 	%p17, %r74, %r77;
	selp.u32 	%r78, 1, 0, %p17;
	add.s32 	%r79, %r76, %r78;
	ld.global.u32 	%r80, [%rd13+12];
	setp.gt.s32 	%p18, %r77, %r80;
	selp.u32 	%r81, 1, 0, %p18;
	add.s32 	%r108, %r79, %r81;
	add.s32 	%r103, %r103, 4;
$L__BB0_9:
	setp.eq.s32 	%p19, %r19, 0;
	@%p19 bra 	$L__BB0_14;
	setp.eq.s32 	%p20, %r19, 1;
	@%p20 bra 	$L__BB0_12;
	add.s32 	%r83, %r103, %r2;
	mul.wide.s32 	%rd14, %r83, 4;
	add.s64 	%rd15, %rd1, %rd14;
	ld.global.u32 	%r84, [%rd15+-4];
	ld.global.u32 	%r85, [%rd15];
	setp.gt.s32 	%p21, %r84, %r85;
	selp.u32 	%r86, 1, 0, %p21;
	add.s32 	%r87, %r108, %r86;
	cvt.s64.s32 	%rd16, %r2;
	cvt.s64.s32 	%rd17, %r103;
	add.s64 	%rd18, %rd17, %rd16;
	shl.b64 	%rd19, %rd18, 2;
	add.s64 	%rd20, %rd1, %rd19;
	ld.global.u32 	%r88, [%rd20+4];
	setp.gt.s32 	%p22, %r85, %r88;
	selp.u32 	%r89, 1, 0, %p22;
	add.s32 	%r108, %r87, %r89;
	add.s32 	%r103, %r103, 2;
$L__BB0_12:
	and.b32  	%r90, %r3, 1;
	setp.eq.b32 	%p23, %r90, 1;
	not.pred 	%p24, %p23;
	@%p24 bra 	$L__BB0_14;
	add.s32 	%r91, %r103, %r2;
	mul.wide.s32 	%rd21, %r91, 4;
	add.s64 	%rd22, %rd1, %rd21;
	ld.global.u32 	%r92, [%rd22+-4];
	ld.global.u32 	%r93, [%rd22];
	setp.gt.s32 	%p25, %r92, %r93;
	selp.u32 	%r94, 1, 0, %p25;
	add.s32 	%r108, %r108, %r94;
$L__BB0_14:
	cvta.to.global.u64 	%rd23, %rd3;
	mul.wide.s32 	%rd24, %r1, 4;
	add.s64 	%rd25, %rd23, %rd24;
	st.global.u32 	[%rd25], %r108;
$L__BB0_15:
	ret;

}


// ===== COMPILED SASS (sm_100) =====

	.target	sm_100

	.elftype	@"ET_EXEC"


//--------------------- .note.nv.tkinfo           --------------------------
	.section	.note.nv.tkinfo,"",@"SHT_NOTE"
	.sectionflags	@"SHF_NOTE_NV_TKINFO"
	.tkinfo
        /*0018*/ 	.word	0x00000002
        /*0030*/ 	.string	""
        /*0030*/ 	.string	"ptxas"
        /*0030*/ 	.string	"Cuda compilation tools, release 13.0, V13.0.88"
        /*0030*/ 	.string	"Build cuda_13.0.r13.0/compiler.36424714_0"
        /*0030*/ 	.string	"-arch sm_100 -m 64 "



//--------------------- .note.nv.cuinfo           --------------------------
	.section	.note.nv.cuinfo,"",@"SHT_NOTE"
	.sectionflags	@"SHF_NOTE_NV_CUINFO"
        /*0018*/ 	.short	0x0002
        /*001a*/ 	.short	0x0064
        /*001c*/ 	.short	0x0082
	.zero		2


//--------------------- .nv.info                  --------------------------
	.section	.nv.info,"",@"SHT_CUDA_INFO"
	.align	4


	//----- nvinfo : EIATTR_REGCOUNT
	.align		4
        /*0000*/ 	.byte	0x04, 0x2f
        /*0002*/ 	.short	(.L_1 - .L_0)
	.align		4
.L_0:
        /*0004*/ 	.word	index@(_Z11computeCUDAPiiiS_)
        /*0008*/ 	.word	0x00000016


	//----- nvinfo : EIATTR_FRAME_SIZE
	.align		4
.L_1:
        /*000c*/ 	.byte	0x04, 0x11
        /*000e*/ 	.short	(.L_3 - .L_2)
	.align		4
.L_2:
        /*0010*/ 	.word	index@(_Z11computeCUDAPiiiS_)
        /*0014*/ 	.word	0x00000000


	//----- nvinfo : EIATTR_MIN_STACK_SIZE
	.align		4
.L_3:
        /*0018*/ 	.byte	0x04, 0x12
        /*001a*/ 	.short	(.L_5 - .L_4)
	.align		4
.L_4:
        /*001c*/ 	.word	index@(_Z11computeCUDAPiiiS_)
        /*0020*/ 	.word	0x00000000
.L_5:


//--------------------- .nv.compat                --------------------------
	.section	.nv.compat,"",@"SHT_CUDA_COMPAT_INFO"
	.align	4
        /*0000*/ 	.byte	0x02, 0x09, 0x00, 0x00, 0x02, 0x02, 0x01, 0x00, 0x02, 0x05, 0x05, 0x00, 0x03, 0x07, 0x01, 0x01
        /*0010*/ 	.byte	0x02, 0x03, 0x00, 0x00, 0x02, 0x06, 0x01, 0x00, 0x04, 0x0b, 0x08, 0x00, 0x09, 0x00, 0x00, 0x00
        /*0020*/ 	.byte	0x00, 0x00, 0x00, 0x00


//--------------------- .nv.info._Z11computeCUDAPiiiS_ --------------------------
	.section	.nv.info._Z11computeCUDAPiiiS_,"",@"SHT_CUDA_INFO"
	.sectionflags	@""
	.align	4


	//----- nvinfo : EIATTR_CUDA_API_VERSION
	.align		4
        /*0000*/ 	.byte	0x04, 0x37
        /*0002*/ 	.short	(.L_7 - .L_6)
.L_6:
        /*0004*/ 	.word	0x00000082


	//----- nvinfo : EIATTR_KPARAM_INFO
	.align		4
.L_7:
        /*0008*/ 	.byte	0x04, 0x17
        /*000a*/ 	.short	(.L_9 - .L_8)
.L_8:
        /*000c*/ 	.word	0x00000000
        /*0010*/ 	.short	0x0003
        /*0012*/ 	.short	0x0010
        /*0014*/ 	.byte	0x00, 0xf5, 0x21, 0x00


	//----- nvinfo : EIATTR_KPARAM_INFO
	.align		4
.L_9:
        /*0018*/ 	.byte	0x04, 0x17
        /*001a*/ 	.short	(.L_11 - .L_10)
.L_10:
        /*001c*/ 	.word	0x00000000
        /*0020*/ 	.short	0x0002
        /*0022*/ 	.short	0x000c
        /*0024*/ 	.byte	0x00, 0xf0, 0x11, 0x00


	//----- nvinfo : EIATTR_KPARAM_INFO
	.align		4
.L_11:
        /*0028*/ 	.byte	0x04, 0x17
        /*002a*/ 	.short	(.L_13 - .L_12)
.L_12:
        /*002c*/ 	.word	0x00000000
        /*0030*/ 	.short	0x0001
        /*0032*/ 	.short	0x0008
        /*0034*/ 	.byte	0x00, 0xf0, 0x11, 0x00


	//----- nvinfo : EIATTR_KPARAM_INFO
	.align		4
.L_13:
        /*0038*/ 	.byte	0x04, 0x17
        /*003a*/ 	.short	(.L_15 - .L_14)
.L_14:
        /*003c*/ 	.word	0x00000000
        /*0040*/ 	.short	0x0000
        /*0042*/ 	.short	0x0000
        /*0044*/ 	.byte	0x00, 0xf5, 0x21, 0x00


	//----- nvinfo : EIATTR_SPARSE_MMA_MASK
	.align		4
.L_15:
        /*0048*/ 	.byte	0x03, 0x50
        /*004a*/ 	.short	0x0000


	//----- nvinfo : EIATTR_MAXREG_COUNT
	.align		4
        /*004c*/ 	.byte	0x03, 0x1b
        /*004e*/ 	.short	0x00ff


	//----- nvinfo : EIATTR_MERCURY_ISA_VERSION
	.align		4
        /*0050*/ 	.byte	0x03, 0x5f
        /*0052*/ 	.short	0x0101


	//----- nvinfo : EIATTR_VRC_CTA_INIT_COUNT
	.align		4
        /*0054*/ 	.byte	0x02, 0x4a
	.zero		1
	.zero		1


	//----- nvinfo : EIATTR_EXIT_INSTR_OFFSETS
	.align		4
        /*0058*/ 	.byte	0x04, 0x1c
        /*005a*/ 	.short	(.L_17 - .L_16)


	//   ....[0]....
.L_16:
        /*005c*/ 	.word	0x00000070


	//   ....[1]....
        /*0060*/ 	.word	0x000008d0


	//----- nvinfo : EIATTR_CBANK_PARAM_SIZE
	.align		4
.L_17:
        /*0064*/ 	.byte	0x03, 0x19
        /*0066*/ 	.short	0x0018


	//----- nvinfo : EIATTR_PARAM_CBANK
	.align		4
        /*0068*/ 	.byte	0x04, 0x0a
        /*006a*/ 	.short	(.L_19 - .L_18)
	.align		4
.L_18:
        /*006c*/ 	.word	index@(.nv.constant0._Z11computeCUDAPiiiS_)
        /*0070*/ 	.short	0x0380
        /*0072*/ 	.short	0x0018


	//----- nvinfo : EIATTR_SW_WAR
	.align		4
.L_19:
        /*0074*/ 	.byte	0x04, 0x36
        /*0076*/ 	.short	(.L_21 - .L_20)
.L_20:
        /*0078*/ 	.word	0x00000008
.L_21:


//--------------------- .nv.callgraph             --------------------------
	.section	.nv.callgraph,"",@"SHT_CUDA_CALLGRAPH"
	.align	4
	.sectionentsize	8
	.align		4
        /*0000*/ 	.word	0x00000000
	.align		4
        /*0004*/ 	.word	0xffffffff
	.align		4
        /*0008*/ 	.word	0x00000000
	.align		4
        /*000c*/ 	.word	0xfffffffe
	.align		4
        /*0010*/ 	.word	0x00000000
	.align		4
        /*0014*/ 	.word	0xfffffffd
	.align		4
        /*0018*/ 	.word	0x00000000
	.align		4
        /*001c*/ 	.word	0xfffffffc


//--------------------- .text._Z11computeCUDAPiiiS_ --------------------------
	.section	.text._Z11computeCUDAPiiiS_,"ax",@progbits
	.align	128
        .global         _Z11computeCUDAPiiiS_
        .type           _Z11computeCUDAPiiiS_,@function
        .size           _Z11computeCUDAPiiiS_,(.L_x_5 - _Z11computeCUDAPiiiS_)
        .other          _Z11computeCUDAPiiiS_,@"STO_CUDA_ENTRY STV_DEFAULT"
_Z11computeCUDAPiiiS_:
.text._Z11computeCUDAPiiiS_:
[----:B------:R-:W-:Y:S01]  /*0000*/  LDC R1, c[0x0][0x37c] ;  /* 0x0000df00ff017b82 */ /* 0x000fe20000000800 */
[----:B------:R-:W0:Y:S07]  /*0010*/  S2R R2, SR_TID.X ;  /* 0x0000000000027919 */ /* 0x000e2e0000002100 */
[----:B------:R-:W0:Y:S01]  /*0020*/  S2UR UR4, SR_CTAID.X ;  /* 0x00000000000479c3 */ /* 0x000e220000002500 */
[----:B------:R-:W1:Y:S07]  /*0030*/  LDCU UR5, c[0x0][0x388] ;  /* 0x00007100ff0577ac */ /* 0x000e6e0008000800 */
[----:B------:R-:W0:Y:S02]  /*0040*/  LDC R3, c[0x0][0x360] ;  /* 0x0000d800ff037b82 */ /* 0x000e240000000800 */
[----:B0-----:R-:W-:-:S05]  /*0050*/  IMAD R2, R3, UR4, R2 ;  /* 0x0000000403027c24 */ /* 0x001fca000f8e0202 */
[----:B-1----:R-:W-:-:S13]  /*0060*/  ISETP.GE.AND P0, PT, R2, UR5, PT ;  /* 0x0000000502007c0c */ /* 0x002fda000bf06270 */
[----:B------:R-:W-:Y:S05]  /*0070*/  @P0 EXIT ;  /* 0x000000000000094d */ /* 0x000fea0003800000 */
[----:B------:R-:W0:Y:S01]  /*0080*/  LDC R3, c[0x0][0x38c] ;  /* 0x0000e300ff037b82 */ /* 0x000e220000000800 */
[----:B------:R-:W1:Y:S01]  /*0090*/  LDCU.64 UR6, c[0x0][0x358] ;  /* 0x00006b00ff0677ac */ /* 0x000e620008000a00 */
[----:B------:R-:W-:Y:S01]  /*00a0*/  IMAD.MOV.U32 R0, RZ, RZ, RZ ;  /* 0x000000ffff007224 */ /* 0x000fe200078e00ff */
[----:B0-----:R-:W-:-:S13]  /*00b0*/  ISETP.GE.AND P0, PT, R3, 0x2, PT ;  /* 0x000000020300780c */ /* 0x001fda0003f06270 */
[----:B-1----:R-:W-:Y:S05]  /*00c0*/  @!P0 BRA `(.L_x_0) ;  /* 0x0000000400f48947 */ /* 0x002fea0003800000 */
[C---:B------:R-:W-:Y:S02]  /*00d0*/  VIADD R0, R3.reuse, 0xfffffffe ;  /* 0xfffffffe03007836 */ /* 0x040fe40000000000 */
[----:B------:R-:W-:Y:S02]  /*00e0*/  HFMA2 R6, -RZ, RZ, 0, 5.9604644775390625e-08 ;  /* 0x00000001ff067431 */ /* 0x000fe400000001ff */
[----:B------:R-:W-:Y:S02]  /*00f0*/  VIADD R4, R3, 0xffffffff ;  /* 0xffffffff03047836 */ /* 0x000fe40000000000 */
[----:B------:R-:W-:Y:S01]  /*0100*/  IMAD R3, R2, R3, RZ ;  /* 0x0000000302037224 */ /* 0x000fe200078e02ff */
[----:B------:R-:W-:Y:S01]  /*0110*/  ISETP.GE.U32.AND P0, PT, R0, 0x7, PT ;  /* 0x000000070000780c */ /* 0x000fe20003f06070 */
[----:B------:R-:W-:Y:S01]  /*0120*/  IMAD.MOV.U32 R0, RZ, RZ, RZ ;  /* 0x000000ffff007224 */ /* 0x000fe200078e00ff */
[----:B------:R-:W-:-:S11]  /*0130*/  LOP3.LUT R19, R4, 0x7, RZ, 0xc0, !PT ;  /* 0x0000000704137812 */ /* 0x000fd600078ec0ff */
[----:B------:R-:W-:Y:S05]  /*0140*/  @!P0 BRA `(.L_x_1) ;  /* 0x0000000000c88947 */ /* 0x000fea0003800000 */
[----:B------:R-:W0:Y:S01]  /*0150*/  LDCU.64 UR4, c[0x0][0x380] ;  /* 0x00007000ff0477ac */ /* 0x000e220008000a00 */
[----:B------:R-:W-:Y:S01]  /*0160*/  LOP3.LUT R5, R4, 0xfffffff8, RZ, 0xc0, !PT ;  /* 0xfffffff804057812 */ /* 0x000fe200078ec0ff */
[----:B------:R-:W-:Y:S02]  /*0170*/  VIADD R9, R3, 0x1 ;  /* 0x0000000103097836 */ /* 0x000fe40000000000 */
[----:B------:R-:W-:Y:S02]  /*0180*/  IMAD.MOV.U32 R8, RZ, RZ, RZ ;  /* 0x000000ffff087224 */ /* 0x000fe400078e00ff */
[----:B------:R-:W-:Y:S02]  /*0190*/  IMAD.MOV.U32 R0, RZ, RZ, RZ ;  /* 0x000000ffff007224 */ /* 0x000fe400078e00ff */
[----:B------:R-:W-:Y:S01]  /*01a0*/  IMAD.MOV R5, RZ, RZ, -R5 ;  /* 0x000000ffff057224 */ /* 0x000fe200078e0a05 */
[----:B0-----:R-:W-:-:S04]  /*01b0*/  UIADD3 UR4, UP0, UPT, UR4, 0xc, URZ ;  /* 0x0000000c04047890 */ /* 0x001fc8000ff1e0ff */
[----:B------:R-:W-:-:S12]  /*01c0*/  UIADD3.X UR5, UPT, UPT, URZ, UR5, URZ, UP0, !UPT ;  /* 0x00000005ff057290 */ /* 0x000fd800087fe4ff */
.L_x_2:
[----:B------:R-:W-:Y:S01]  /*01d0*/  MOV R6, UR4 ;  /* 0x0000000400067c02 */ /* 0x000fe20008000f00 */
[----:B------:R-:W-:-:S04]  /*01e0*/  IMAD.U32 R7, RZ, RZ, UR5 ;  /* 0x00000005ff077e24 */ /* 0x000fc8000f8e00ff */
[----:B------:R-:W-:-:S05]  /*01f0*/  IMAD.WIDE R6, R9, 0x4, R6 ;  /* 0x0000000409067825 */ /* 0x000fca00078e0206 */
[----:B------:R-:W2:Y:S04]  /*0200*/  LDG.E R10, desc[UR6][R6.64+-0x10] ;  /* 0xfffff006060a7981 */ /* 0x000ea8000c1e1900 */
[----:B------:R-:W2:Y:S04]  /*0210*/  LDG.E R11, desc[UR6][R6.64+-0xc] ;  /* 0xfffff406060b7981 */ /* 0x000ea8000c1e1900 */
[----:B------:R-:W3:Y:S04]  /*0220*/  LDG.E R12, desc[UR6][R6.64+-0x8] ;  /* 0xfffff806060c7981 */ /* 0x000ee8000c1e1900 */
[----:B------:R-:W4:Y:S04]  /*0230*/  LDG.E R13, desc[UR6][R6.64+-0x4] ;  /* 0xfffffc06060d7981 */ /* 0x000f28000c1e1900 */
[----:B------:R-:W5:Y:S04]  /*0240*/  LDG.E R14, desc[UR6][R6.64] ;  /* 0x00000006060e7981 */ /* 0x000f68000c1e1900 */
[----:B------:R-:W5:Y:S04]  /*0250*/  LDG.E R15, desc[UR6][R6.64+0x4] ;  /* 0x00000406060f7981 */ /* 0x000f68000c1e1900 */
[----:B------:R-:W5:Y:S04]  /*0260*/  LDG.E R16, desc[UR6][R6.64+0x8] ;  /* 0x0000080606107981 */ /* 0x000f68000c1e1900 */
[----:B------:R-:W5:Y:S04]  /*0270*/  LDG.E R17, desc[UR6][R6.64+0xc] ;  /* 0x00000c0606117981 */ /* 0x000f68000c1e1900 */
[----:B------:R0:W5:Y:S01]  /*0280*/  LDG.E R18, desc[UR6][R6.64+0x10] ;  /* 0x0000100606127981 */ /* 0x000162000c1e1900 */
[----:B------:R-:W-:-:S02]  /*0290*/  VIADD R5, R5, 0x8 ;  /* 0x0000000805057836 */ /* 0x000fc40000000000 */
[----:B------:R-:W-:Y:S02]  /*02a0*/  VIADD R8, R8, 0x8 ;  /* 0x0000000808087836 */ /* 0x000fe40000000000 */
[----:B------:R-:W-:Y:S01]  /*02b0*/  VIADD R9, R9, 0x8 ;  /* 0x0000000809097836 */ /* 0x000fe20000000000 */
[----:B--2---:R-:W-:Y:S01]  /*02c0*/  ISETP.GT.AND P0, PT, R10, R11, PT ;  /* 0x0000000b0a00720c */ /* 0x004fe20003f04270 */
[----:B------:R-:W-:Y:S01]  /*02d0*/  VIADD R10, R0, 0x1 ;  /* 0x00000001000a7836 */ /* 0x000fe20000000000 */
[----:B---3--:R-:W-:-:S11]  /*02e0*/  ISETP.GT.AND P1, PT, R11, R12, PT ;  /* 0x0000000c0b00720c */ /* 0x008fd60003f24270 */
[----:B------:R-:W-:Y:S01]  /*02f0*/  @!P0 IMAD.MOV R10, RZ, RZ, R0 ;  /* 0x000000ffff0a8224 */ /* 0x000fe200078e0200 */
[----:B----4-:R-:W-:-:S03]  /*0300*/  ISETP.GT.AND P0, PT, R12, R13, PT ;  /* 0x0000000d0c00720c */ /* 0x010fc60003f04270 */
[C---:B------:R-:W-:Y:S01]  /*0310*/  VIADD R0, R10.reuse, 0x1 ;  /* 0x000000010a007836 */ /* 0x040fe20000000000 */
[----:B------:R-:W-:Y:S02]  /*0320*/  @!P1 IADD3 R0, PT, PT, R10, RZ, RZ ;  /* 0x000000ff0a009210 */ /* 0x000fe40007ffe0ff */
[----:B-----5:R-:W-:-:S03]  /*0330*/  ISETP.GT.AND P1, PT, R13, R14, PT ;  /* 0x0000000e0d00720c */ /* 0x020fc60003f24270 */
[----:B------:R-:W-:-:S04]  /*0340*/  VIADD R10, R0, 0x1 ;  /* 0x00000001000a7836 */ /* 0x000fc80000000000 */
[----:B------:R-:W-:Y:S01]  /*0350*/  @!P0 IMAD.MOV R10, RZ, RZ, R0 ;  /* 0x000000ffff0a8224 */ /* 0x000fe200078e0200 */
[----:B------:R-:W-:-:S03]  /*0360*/  ISETP.GT.AND P0, PT, R14, R15, PT ;  /* 0x0000000f0e00720c */ /* 0x000fc60003f04270 */
[C---:B------:R-:W-:Y:S02]  /*0370*/  VIADD R0, R10.reuse, 0x1 ;  /* 0x000000010a007836 */ /* 0x040fe40000000000 */
[----:B------:R-:W-:Y:S02]  /*0380*/  @!P1 IADD3 R0, PT, PT, R10, RZ, RZ ;  /* 0x000000ff0a009210 */ /* 0x000fe40007ffe0ff */
[----:B------:R-:W-:-:S03]  /*0390*/  ISETP.GT.AND P1, PT, R15, R16, PT ;  /* 0x000000100f00720c */ /* 0x000fc60003f24270 */
[----:B0-----:R-:W-:-:S03]  /*03a0*/  VIADD R6, R0, 0x1 ;  /* 0x0000000100067836 */ /* 0x001fc60000000000 */
[----:B------:R-:W-:Y:S01]  /*03b0*/  @!P0 IMAD.MOV R6, RZ, RZ, R0 ;  /* 0x000000ffff068224 */ /* 0x000fe200078e0200 */
[----:B------:R-:W-:-:S03]  /*03c0*/  ISETP.GT.AND P0, PT, R16, R17, PT ;  /* 0x000000111000720c */ /* 0x000fc60003f04270 */
[----:B------:R-:W-:-:S03]  /*03d0*/  VIADD R0, R6, 0x1 ;  /* 0x0000000106007836 */ /* 0x000fc60000000000 */
[----:B------:R-:W-:Y:S02]  /*03e0*/  @!P1 IADD3 R0, PT, PT, R6, RZ, RZ ;  /* 0x000000ff06009210 */ /* 0x000fe40007ffe0ff */
[----:B------:R-:W-:-:S03]  /*03f0*/  ISETP.GT.AND P1, PT, R17, R18, PT ;  /* 0x000000121100720c */ /* 0x000fc60003f24270 */
[----:B------:R-:W-:Y:S02]  /*0400*/  VIADD R6, R0, 0x1 ;  /* 0x0000000100067836 */ /* 0x000fe40000000000 */
[----:B------:R-:W-:Y:S01]  /*0410*/  @!P0 IMAD.MOV R6, RZ, RZ, R0 ;  /* 0x000000ffff068224 */ /* 0x000fe200078e0200 */
[----:B------:R-:W-:-:S04]  /*0420*/  ISETP.NE.AND P0, PT, R5, RZ, PT ;  /* 0x000000ff0500720c */ /* 0x000fc80003f05270 */
[----:B------:R-:W-:-:S03]  /*0430*/  IADD3 R0, PT, PT, R6, 0x1, RZ ;  /* 0x0000000106007810 */ /* 0x000fc60007ffe0ff */
[----:B------:R-:W-:-:S06]  /*0440*/  @!P1 IMAD.MOV R0, RZ, RZ, R6 ;  /* 0x000000ffff009224 */ /* 0x000fcc00078e0206 */
[----:B------:R-:W-:Y:S05]  /*0450*/  @P0 BRA `(.L_x_2) ;  /* 0xfffffffc005c0947 */ /* 0x000fea000383ffff */
[----:B------:R-:W-:-:S07]  /*0460*/  IADD3 R6, PT, PT, R8, 0x1, RZ ;  /* 0x0000000108067810 */ /* 0x000fce0007ffe0ff */
.L_x_1:
[----:B------:R-:W-:-:S13]  /*0470*/  ISETP.NE.AND P0, PT, R19, RZ, PT ;  /* 0x000000ff1300720c */ /* 0x000fda0003f05270 */
[----:B------:R-:W-:Y:S05]  /*0480*/  @!P0 BRA `(.L_x_0) ;  /* 0x0000000400048947 */ /* 0x000fea0003800000 */
[----:B------:R-:W-:Y:S02]  /*0490*/  ISETP.GE.U32.AND P1, PT, R19, 0x4, PT ;  /* 0x000000041300780c */ /* 0x000fe40003f26070 */
[----:B------:R-:W-:-:S04]  /*04a0*/  LOP3.LUT R15, R4, 0x3, RZ, 0xc0, !PT ;  /* 0x00000003040f7812 */ /* 0x000fc800078ec0ff */
[----:B------:R-:W-:-:S07]  /*04b0*/  ISETP.NE.AND P0, PT, R15, RZ, PT ;  /* 0x000000ff0f00720c */ /* 0x000fce0003f05270 */
[----:B------:R-:W-:Y:S06]  /*04c0*/  @!P1 BRA `(.L_x_3) ;  /* 0x00000000006c9947 */ /* 0x000fec0003800000 */
[----:B------:R-:W0:Y:S01]  /*04d0*/  LDC.64 R8, c[0x0][0x380] ;  /* 0x0000e000ff087b82 */ /* 0x000e220000000a00 */
[----:B------:R-:W1:Y:S01]  /*04e0*/  LDCU.64 UR4, c[0x0][0x380] ;  /* 0x00007000ff0477ac */ /* 0x000e620008000a00 */
[C-C-:B------:R-:W-:Y:S01]  /*04f0*/  IMAD.IADD R5, R3.reuse, 0x1, R6.reuse ;  /* 0x0000000103057824 */ /* 0x140fe200078e0206 */
[----:B------:R-:W-:Y:S02]  /*0500*/  SHF.R.S32.HI R10, RZ, 0x1f, R6 ;  /* 0x0000001fff0a7819 */ /* 0x000fe40000011406 */
[----:B------:R-:W-:-:S04]  /*0510*/  IADD3 R7, P1, PT, R3, R6, RZ ;  /* 0x0000000603077210 */ /* 0x000fc80007f3e0ff */
[----:B------:R-:W-:Y:S02]  /*0520*/  LEA.HI.X.SX32 R14, R3, R10, 0x1, P1 ;  /* 0x0000000a030e7211 */ /* 0x000fe400008f0eff */
[----:B-1----:R-:W-:Y:S01]  /*0530*/  LEA R10, P1, R7, UR4, 0x2 ;  /* 0x00000004070a7c11 */ /* 0x002fe2000f8210ff */
[----:B0-----:R-:W-:-:S03]  /*0540*/  IMAD.WIDE R8, R5, 0x4, R8 ;  /* 0x0000000405087825 */ /* 0x001fc600078e0208 */
[----:B------:R-:W-:Y:S02]  /*0550*/  LEA.HI.X R11, R7, UR5, R14, 0x2, P1 ;  /* 0x00000005070b7c11 */ /* 0x000fe400088f140e */
[----:B------:R-:W2:Y:S04]  /*0560*/  LDG.E R5, desc[UR6][R8.64+-0x4] ;  /* 0xfffffc0608057981 */ /* 0x000ea8000c1e1900 */
[----:B------:R-:W2:Y:S04]  /*0570*/  LDG.E R12, desc[UR6][R8.64] ;  /* 0x00000006080c7981 */ /* 0x000ea8000c1e1900 */
[----:B------:R-:W3:Y:S04]  /*0580*/  LDG.E R7, desc[UR6][R10.64+0x4] ;  /* 0x000004060a077981 */ /* 0x000ee8000c1e1900 */
[----:B------:R-:W4:Y:S04]  /*0590*/  LDG.E R14, desc[UR6][R10.64+0x8] ;  /* 0x000008060a0e7981 */ /* 0x000f28000c1e1900 */
[----:B------:R-:W5:Y:S01]  /*05a0*/  LDG.E R13, desc[UR6][R10.64+0xc] ;  /* 0x00000c060a0d7981 */ /* 0x000f62000c1e1900 */
[----:B------:R-:W-:Y:S01]  /*05b0*/  VIADD R6, R6, 0x4 ;  /* 0x0000000406067836 */ /* 0x000fe20000000000 */
[----:B--2---:R-:W-:Y:S01]  /*05c0*/  ISETP.GT.AND P1, PT, R5, R12, PT ;  /* 0x0000000c0500720c */ /* 0x004fe20003f24270 */
[----:B------:R-:W-:Y:S01]  /*05d0*/  VIADD R5, R0, 0x1 ;  /* 0x0000000100057836 */ /* 0x000fe20000000000 */
[----:B---3--:R-:W-:-:S11]  /*05e0*/  ISETP.GT.AND P2, PT, R12, R7, PT ;  /* 0x000000070c00720c */ /* 0x008fd60003f44270 */
[----:B------:R-:W-:Y:S01]  /*05f0*/  @!P1 IMAD.MOV R5, RZ, RZ, R0 ;  /* 0x000000ffff059224 */ /* 0x000fe200078e0200 */
[----:B----4-:R-:W-:-:S04]  /*0600*/  ISETP.GT.AND P1, PT, R7, R14, PT ;  /* 0x0000000e0700720c */ /* 0x010fc80003f24270 */
[----:B------:R-:W-:Y:S01]  /*0610*/  IADD3 R0, PT, PT, R5, 0x1, RZ ;  /* 0x0000000105007810 */ /* 0x000fe20007ffe0ff */
[----:B------:R-:W-:Y:S01]  /*0620*/  @!P2 IMAD.MOV R0, RZ, RZ, R5 ;  /* 0x000000ffff00a224 */ /* 0x000fe200078e0205 */
[----:B-----5:R-:W-:-:S03]  /*0630*/  ISETP.GT.AND P2, PT, R14, R13, PT ;  /* 0x0000000d0e00720c */ /* 0x020fc60003f44270 */
[----:B------:R-:W-:-:S04]  /*0640*/  VIADD R5, R0, 0x1 ;  /* 0x0000000100057836 */ /* 0x000fc80000000000 */
[----:B------:R-:W-:-:S05]  /*0650*/  @!P1 IMAD.MOV R5, RZ, RZ, R0 ;  /* 0x000000ffff059224 */ /* 0x000fca00078e0200 */
[----:B------:R-:W-:Y:S01]  /*0660*/  IADD3 R0, PT, PT, R5, 0x1, RZ ;  /* 0x0000000105007810 */ /* 0x000fe20007ffe0ff */
[----:B------:R-:W-:-:S07]  /*0670*/  @!P2 IMAD.MOV R0, RZ, RZ, R5 ;  /* 0x000000ffff00a224 */ /* 0x000fce00078e0205 */
.L_x_3:
[----:B------:R-:W-:Y:S05]  /*0680*/  @!P0 BRA `(.L_x_0) ;  /* 0x0000000000848947 */ /* 0x000fea0003800000 */
[----:B------:R-:W-:Y:S02]  /*0690*/  ISETP.NE.AND P1, PT, R15, 0x1, PT ;  /* 0x000000010f00780c */ /* 0x000fe40003f25270 */
[----:B------:R-:W-:-:S04]  /*06a0*/  LOP3.LUT R7, R4, 0x1, RZ, 0xc0, !PT ;  /* 0x0000000104077812 */ /* 0x000fc800078ec0ff */
[----:B------:R-:W-:-:S07]  /*06b0*/  ISETP.NE.U32.AND P0, PT, R7, 0x1, PT ;  /* 0x000000010700780c */ /* 0x000fce0003f05070 */
[----:B------:R-:W0:Y:S01]  /*06c0*/  @P1 LDC.64 R8, c[0x0][0x380] ;  /* 0x0000e000ff081b82 */ /* 0x000e220000000a00 */
[C-C-:B------:R-:W-:Y:S01]  /*06d0*/  @P1 IMAD.IADD R11, R3.reuse, 0x1, R6.reuse ;  /* 0x00000001030b1824 */ /* 0x140fe200078e0206 */
[----:B------:R-:W-:Y:S02]  /*06e0*/  @P1 SHF.R.S32.HI R14, RZ, 0x1f, R6 ;  /* 0x0000001fff0e1819 */ /* 0x000fe40000011406 */
[----:B------:R-:W-:-:S04]  /*06f0*/  @P1 IADD3 R7, P2, PT, R3, R6, RZ ;  /* 0x0000000603071210 */ /* 0x000fc80007f5e0ff */
[----:B------:R-:W1:Y:S01]  /*0700*/  @P1 LDC.64 R4, c[0x0][0x380] ;  /* 0x0000e000ff041b82 */ /* 0x000e620000000a00 */
[----:B------:R-:W-:Y:S01]  /*0710*/  @P1 LEA.HI.X.SX32 R14, R3, R14, 0x1, P2 ;  /* 0x0000000e030e1211 */ /* 0x000fe200010f0eff */
[----:B0-----:R-:W-:-:S06]  /*0720*/  @P1 IMAD.WIDE R10, R11, 0x4, R8 ;  /* 0x000000040b0a1825 */ /* 0x001fcc00078e0208 */
[----:B------:R-:W0:Y:S01]  /*0730*/  @!P0 LDC.64 R8, c[0x0][0x380] ;  /* 0x0000e000ff088b82 */ /* 0x000e220000000a00 */
[----:B------:R-:W2:Y:S04]  /*0740*/  @P1 LDG.E R12, desc[UR6][R10.64+-0x4] ;  /* 0xfffffc060a0c1981 */ /* 0x000ea8000c1e1900 */
[----:B------:R-:W2:Y:S01]  /*0750*/  @P1 LDG.E R13, desc[UR6][R10.64] ;  /* 0x000000060a0d1981 */ /* 0x000ea2000c1e1900 */
[C---:B-1----:R-:W-:Y:S02]  /*0760*/  @P1 LEA R4, P2, R7.reuse, R4, 0x2 ;  /* 0x0000000407041211 */ /* 0x042fe400078410ff */
[----:B------:R-:W-:Y:S02]  /*0770*/  @P1 IADD3 R6, PT, PT, R6, 0x2, RZ ;  /* 0x0000000206061810 */ /* 0x000fe40007ffe0ff */
[----:B------:R-:W-:-:S03]  /*0780*/  @P1 LEA.HI.X R5, R7, R5, R14, 0x2, P2 ;  /* 0x0000000507051211 */ /* 0x000fc600010f140e */
[----:B------:R-:W-:Y:S02]  /*0790*/  @!P0 IMAD.IADD R3, R3, 0x1, R6 ;  /* 0x0000000103038824 */ /* 0x000fe400078e0206 */
[----:B------:R-:W3:Y:S02]  /*07a0*/  @P1 LDG.E R4, desc[UR6][R4.64+0x4] ;  /* 0x0000040604041981 */ /* 0x000ee4000c1e1900 */
[----:B0-----:R-:W-:-:S05]  /*07b0*/  @!P0 IMAD.WIDE R8, R3, 0x4, R8 ;  /* 0x0000000403088825 */ /* 0x001fca00078e0208 */
[----:B------:R-:W4:Y:S04]  /*07c0*/  @!P0 LDG.E R6, desc[UR6][R8.64+-0x4] ;  /* 0xfffffc0608068981 */ /* 0x000f28000c1e1900 */
[----:B------:R-:W4:Y:S01]  /*07d0*/  @!P0 LDG.E R7, desc[UR6][R8.64] ;  /* 0x0000000608078981 */ /* 0x000f22000c1e1900 */
[----:B------:R-:W-:Y:S01]  /*07e0*/  @P1 VIADD R3, R0, 0x1 ;  /* 0x0000000100031836 */ /* 0x000fe20000000000 */
[----:B--2---:R-:W-:Y:S02]  /*07f0*/  ISETP.GT.OR P3, PT, R12, R13, !P1 ;  /* 0x0000000d0c00720c */ /* 0x004fe40004f64670 */
[----:B---3--:R-:W-:-:S11]  /*0800*/  ISETP.GT.OR P2, PT, R13, R4, !P1 ;  /* 0x000000040d00720c */ /* 0x008fd60004f44670 */
[----:B------:R-:W-:-:S05]  /*0810*/  @!P3 IMAD.MOV R3, RZ, RZ, R0 ;  /* 0x000000ffff03b224 */ /* 0x000fca00078e0200 */
[----:B------:R-:W-:-:S05]  /*0820*/  @P1 MOV R10, R3 ;  /* 0x00000003000a1202 */ /* 0x000fca0000000f00 */
[----:B------:R-:W-:Y:S02]  /*0830*/  @P1 VIADD R3, R10, 0x1 ;  /* 0x000000010a031836 */ /* 0x000fe40000000000 */
[----:B------:R-:W-:Y:S01]  /*0840*/  @!P2 IMAD.MOV R3, RZ, RZ, R10 ;  /* 0x000000ffff03a224 */ /* 0x000fe200078e020a */
[----:B----4-:R-:W-:-:S03]  /*0850*/  ISETP.GT.OR P3, PT, R6, R7, P0 ;  /* 0x000000070600720c */ /* 0x010fc60000764670 */
[----:B------:R-:W-:-:S05]  /*0860*/  @P1 IMAD.MOV.U32 R0, RZ, RZ, R3 ;  /* 0x000000ffff001224 */ /* 0x000fca00078e0003 */
[----:B------:R-:W-:-:S05]  /*0870*/  @!P0 IADD3 R3, PT, PT, R0, 0x1, RZ ;  /* 0x0000000100038810 */ /* 0x000fca0007ffe0ff */
[----:B------:R-:W-:-:S04]  /*0880*/  @!P3 IMAD.MOV R3, RZ, RZ, R0 ;  /* 0x000000ffff03b224 */ /* 0x000fc800078e0200 */
[----:B------:R-:W-:-:S07]  /*0890*/  @!P0 IMAD.MOV.U32 R0, RZ, RZ, R3 ;  /* 0x000000ffff008224 */ /* 0x000fce00078e0003 */
.L_x_0:
[----:B------:R-:W0:Y:S02]  /*08a0*/  LDC.64 R4, c[0x0][0x390] ;  /* 0x0000e400ff047b82 */ /* 0x000e240000000a00 */
[----:B0-----:R-:W-:-:S05]  /*08b0*/  IMAD.WIDE R2, R2, 0x4, R4 ;  /* 0x0000000402027825 */ /* 0x001fca00078e0204 */
[----:B------:R-:W-:Y:S01]  /*08c0*/  STG.E desc[UR6][R2.64], R0 ;  /* 0x0000000002007986 */ /* 0x000fe2000c101906 */
[----:B------:R-:W-:Y:S05]  /*08d0*/  EXIT ;  /* 0x000000000000794d */ /* 0x000fea0003800000 */
.L_x_4:
[----:B------:R-:W-:-:S00]  /*08e0*/  BRA `(.L_x_4) ;  /* 0xfffffffc00fc7947 */ /* 0x000fc0000383ffff */
[----:B------:R-:W-:-:S00]  /*08f0*/  NOP ;  /* 0x0000000000007918 */ /* 0x000fc00000000000 */
        /* <DEDUP_REMOVED lines=8> */
.L_x_5:


//--------------------- .nv.shared.reserved.0     --------------------------
	.section	.nv.shared.reserved.0,"aw",@nobits
	.weak		__nv_reservedSMEM_offset_0_alias
	.size		__nv_reservedSMEM_offset_0_alias, 0, 64
	.other		__nv_reservedSMEM_offset_0_alias,@"STO_CUDA_RESERVED_SHARED STV_DEFAULT"
__nv_reservedSMEM_offset_0_alias:
	.zero		0
	.zero		64


//--------------------- .nv.constant0._Z11computeCUDAPiiiS_ --------------------------
	.section	.nv.constant0._Z11computeCUDAPiiiS_,"a",@progbits
	.sectionflags	@""
	.align	4
.nv.constant0._Z11computeCUDAPiiiS_:
	.zero		920


//--------------------- SYMBOLS --------------------------

	.type		.nv.reservedSmem.offset0,@object
	.size		.nv.reservedSmem.offset0,0x4
